//
// Generated by NVIDIA NVVM Compiler
//
// Compiler Build ID: CL-36424714
// Cuda compilation tools, release 13.0, V13.0.88
// Based on NVVM 20.0.0
//

.version 9.0
.target sm_100
.address_size 64

	// .globl	_Z10cuda_solvev
.extern .func  (.param .b32 func_retval0) vprintf
(
	.param .b64 vprintf_param_0,
	.param .b64 vprintf_param_1
)
;
.global .align 1 .b8 $str[22] = {10, 75, 101, 114, 110, 101, 108, 58, 32, 66, 108, 111, 99, 107, 32, 73, 68, 58, 32, 37, 100};
.global .align 1 .b8 $str$1[23] = {10, 75, 101, 114, 110, 101, 108, 58, 32, 66, 108, 111, 99, 107, 32, 100, 105, 109, 58, 32, 37, 100};
.global .align 1 .b8 $str$2[23] = {10, 75, 101, 114, 110, 101, 108, 58, 32, 84, 104, 114, 101, 97, 100, 32, 73, 68, 58, 32, 37, 100};

.visible .entry _Z10cuda_solvev()
{
	.local .align 8 .b8 	__local_depot0[8];
	.reg .b64 	%SP;
	.reg .b64 	%SPL;
	.reg .b32 	%r<10>;
	.reg .b64 	%rd<9>;

	mov.u64 	%SPL, __local_depot0;
	cvta.local.u64 	%SP, %SPL;
	add.u64 	%rd1, %SP, 0;
	add.u64 	%rd2, %SPL, 0;
	mov.u32 	%r1, %ctaid.x;
	st.local.u32 	[%rd2], %r1;
	mov.u64 	%rd3, $str;
	cvta.global.u64 	%rd4, %rd3;
	{ // callseq 0, 0
	.param .b64 param0;
	st.param.b64 	[param0], %rd4;
	.param .b64 param1;
	st.param.b64 	[param1], %rd1;
	.param .b32 retval0;
	call.uni (retval0), 
	vprintf, 
	(
	param0, 
	param1
	);
	ld.param.b32 	%r2, [retval0];
	} // callseq 0
	mov.u32 	%r4, %ntid.x;
	st.local.u32 	[%rd2], %r4;
	mov.u64 	%rd5, $str$1;
	cvta.global.u64 	%rd6, %rd5;
	{ // callseq 1, 0
	.param .b64 param0;
	st.param.b64 	[param0], %rd6;
	.param .b64 param1;
	st.param.b64 	[param1], %rd1;
	.param .b32 retval0;
	call.uni (retval0), 
	vprintf, 
	(
	param0, 
	param1
	);
	ld.param.b32 	%r5, [retval0];
	} // callseq 1
	mov.u32 	%r7, %tid.x;
	st.local.u32 	[%rd2], %r7;
	mov.u64 	%rd7, $str$2;
	cvta.global.u64 	%rd8, %rd7;
	{ // callseq 2, 0
	.param .b64 param0;
	st.param.b64 	[param0], %rd8;
	.param .b64 param1;
	st.param.b64 	[param1], %rd1;
	.param .b32 retval0;
	call.uni (retval0), 
	vprintf, 
	(
	param0, 
	param1
	);
	ld.param.b32 	%r8, [retval0];
	} // callseq 2
	ret;

}


// ===== COMPILED SASS (sm_100) =====

	.target	sm_100

	.elftype	@"ET_EXEC"


//--------------------- .note.nv.tkinfo           --------------------------
	.section	.note.nv.tkinfo,"",@"SHT_NOTE"
	.sectionflags	@"SHF_NOTE_NV_TKINFO"
	.tkinfo
        /*0018*/ 	.word	0x00000002
        /*0030*/ 	.string	""
        /*0030*/ 	.string	"ptxas"
        /*0030*/ 	.string	"Cuda compilation tools, release 13.0, V13.0.88"
        /*0030*/ 	.string	"Build cuda_13.0.r13.0/compiler.36424714_0"
        /*0030*/ 	.string	"-arch sm_100 -m 64 "



//--------------------- .note.nv.cuinfo           --------------------------
	.section	.note.nv.cuinfo,"",@"SHT_NOTE"
	.sectionflags	@"SHF_NOTE_NV_CUINFO"
        /*0018*/ 	.short	0x0002
        /*001a*/ 	.short	0x0064
        /*001c*/ 	.short	0x0082
	.zero		2


//--------------------- .nv.info                  --------------------------
	.section	.nv.info,"",@"SHT_CUDA_INFO"
	.align	4


	//----- nvinfo : EIATTR_REGCOUNT
	.align		4
        /*0000*/ 	.byte	0x04, 0x2f
        /*0002*/ 	.short	(.L_4 - .L_3)
	.align		4
.L_3:
        /*0004*/ 	.word	index@(_Z10cuda_solvev)
        /*0008*/ 	.word	0x00000018


	//----- nvinfo : EIATTR_FRAME_SIZE
	.align		4
.L_4:
        /*000c*/ 	.byte	0x04, 0x11
        /*000e*/ 	.short	(.L_6 - .L_5)
	.align		4
.L_5:
        /*0010*/ 	.word	index@(_Z10cuda_solvev)
        /*0014*/ 	.word	0x00000008


	//----- nvinfo : EIATTR_MIN_STACK_SIZE
	.align		4
.L_6:
        /*0018*/ 	.byte	0x04, 0x12
        /*001a*/ 	.short	(.L_8 - .L_7)
	.align		4
.L_7:
        /*001c*/ 	.word	index@(_Z10cuda_solvev)
        /*0020*/ 	.word	0x00000008
.L_8:


//--------------------- .nv.compat                --------------------------
	.section	.nv.compat,"",@"SHT_CUDA_COMPAT_INFO"
	.align	4
        /*0000*/ 	.byte	0x02, 0x09, 0x00, 0x00, 0x02, 0x02, 0x01, 0x00, 0x02, 0x05, 0x05, 0x00, 0x03, 0x07, 0x01, 0x01
        /*0010*/ 	.byte	0x02, 0x03, 0x00, 0x00, 0x02, 0x06, 0x01, 0x00, 0x04, 0x0b, 0x08, 0x00, 0x09, 0x00, 0x00, 0x00
        /*0020*/ 	.byte	0x00, 0x00, 0x00, 0x00


//--------------------- .nv.info._Z10cuda_solvev  --------------------------
	.section	.nv.info._Z10cuda_solvev,"",@"SHT_CUDA_INFO"
	.sectionflags	@""
	.align	4


	//----- nvinfo : EIATTR_CUDA_API_VERSION
	.align		4
        /*0000*/ 	.byte	0x04, 0x37
        /*0002*/ 	.short	(.L_10 - .L_9)
.L_9:
        /*0004*/ 	.word	0x00000082


	//----- nvinfo : EIATTR_SPARSE_MMA_MASK
	.align		4
.L_10:
        /*0008*/ 	.byte	0x03, 0x50
        /*000a*/ 	.short	0x0000


	//----- nvinfo : EIATTR_MAXREG_COUNT
	.align		4
        /*000c*/ 	.byte	0x03, 0x1b
        /*000e*/ 	.short	0x00ff


	//----- nvinfo : EIATTR_EXTERNS
	.align		4
        /*0010*/ 	.byte	0x04, 0x0f
        /*0012*/ 	.short	(.L_12 - .L_11)


	//   ....[0]....
	.align		4
.L_11:
        /*0014*/ 	.word	index@(vprintf)


	//----- nvinfo : EIATTR_MERCURY_ISA_VERSION
	.align		4
.L_12:
        /*0018*/ 	.byte	0x03, 0x5f
        /*001a*/ 	.short	0x0101


	//----- nvinfo : EIATTR_VRC_CTA_INIT_COUNT
	.align		4
        /*001c*/ 	.byte	0x02, 0x4a
	.zero		1
	.zero		1


	//----- nvinfo : EIATTR_SYSCALL_OFFSETS
	.align		4
        /*0020*/ 	.byte	0x04, 0x46
        /*0022*/ 	.short	(.L_14 - .L_13)


	//   ....[0]....
.L_13:
        /*0024*/ 	.word	0x00000100


	//   ....[1]....
        /*0028*/ 	.word	0x000001a0


	//   ....[2]....
        /*002c*/ 	.word	0x00000240


	//----- nvinfo : EIATTR_EXIT_INSTR_OFFSETS
	.align		4
.L_14:
        /*0030*/ 	.byte	0x04, 0x1c
        /*0032*/ 	.short	(.L_16 - .L_15)


	//   ....[0]....
.L_15:
        /*0034*/ 	.word	0x00000250


	//----- nvinfo : EIATTR_SW_WAR
	.align		4
.L_16:
        /*0038*/ 	.byte	0x04, 0x36
        /*003a*/ 	.short	(.L_18 - .L_17)
.L_17:
        /*003c*/ 	.word	0x00000008
.L_18:


//--------------------- .nv.callgraph             --------------------------
	.section	.nv.callgraph,"",@"SHT_CUDA_CALLGRAPH"
	.align	4
	.sectionentsize	8
	.align		4
        /*0000*/ 	.word	0x00000000
	.align		4
        /*0004*/ 	.word	0xffffffff
	.align		4
        /*0008*/ 	.word	index@(_Z10cuda_solvev)
	.align		4
        /*000c*/ 	.word	index@(vprintf)
	.align		4
        /*0010*/ 	.word	0x00000000
	.align		4
        /*0014*/ 	.word	0xfffffffe
	.align		4
        /*0018*/ 	.word	0x00000000
	.align		4
        /*001c*/ 	.word	0xfffffffd
	.align		4
        /*0020*/ 	.word	0x00000000
	.align		4
        /*0024*/ 	.word	0xfffffffc


//--------------------- .nv.constant4             --------------------------
	.section	.nv.constant4,"a",@progbits
	.align	8
	.align		8
.nv.constant4:
        /*0000*/ 	.dword	vprintf
	.align		8
        /*0008*/ 	.dword	$str
	.align		8
        /*0010*/ 	.dword	$str$1
	.align		8
        /*0018*/ 	.dword	$str$2


//--------------------- .text._Z10cuda_solvev     --------------------------
	.section	.text._Z10cuda_solvev,"ax",@progbits
	.align	128
        .global         _Z10cuda_solvev
        .type           _Z10cuda_solvev,@function
        .size           _Z10cuda_solvev,(.L_x_4 - _Z10cuda_solvev)
        .other          _Z10cuda_solvev,@"STO_CUDA_ENTRY STV_DEFAULT"
_Z10cuda_solvev:
.text._Z10cuda_solvev:
[----:B------:R-:W0:Y:S01]  /*0000*/  LDC R1, c[0x0][0x37c] ;  /* 0x0000df00ff017b82 */ /* 0x000e220000000800 */
[----:B------:R-:W1:Y:S01]  /*0010*/  S2R R0, SR_CTAID.X ;  /* 0x0000000000007919 */ /* 0x000e620000002500 */
[----:B------:R-:W2:Y:S01]  /*0020*/  LDCU UR4, c[0x0][0x2f8] ;  /* 0x00005f00ff0477ac */ /* 0x000ea20008000800 */
[----:B0-----:R-:W-:Y:S01]  /*0030*/  VIADD R1, R1, 0xfffffff8 ;  /* 0xfffffff801017836 */ /* 0x001fe20000000000 */
[----:B------:R-:W-:Y:S01]  /*0040*/  MOV R2, 0x0 ;  /* 0x0000000000027802 */ /* 0x000fe20000000f00 */
[----:B------:R-:W0:Y:S03]  /*0050*/  LDCU UR5, c[0x0][0x2fc] ;  /* 0x00005f80ff0577ac */ /* 0x000e260008000800 */
[----:B------:R3:W4:Y:S01]  /*0060*/  LDC.64 R8, c[0x4][R2] ;  /* 0x0100000002087b82 */ /* 0x0007220000000a00 */
[----:B------:R-:W5:Y:S01]  /*0070*/  LDCU.64 UR6, c[0x4][0x8] ;  /* 0x01000100ff0677ac */ /* 0x000f620008000a00 */
[----:B--2---:R-:W-:-:S05]  /*0080*/  IADD3 R16, P0, PT, R1, UR4, RZ ;  /* 0x0000000401107c10 */ /* 0x004fca000ff1e0ff */
[----:B0-----:R-:W-:Y:S02]  /*0090*/  IMAD.X R17, RZ, RZ, UR5, P0 ;  /* 0x00000005ff117e24 */ /* 0x001fe400080e06ff */
[----:B------:R-:W-:Y:S01]  /*00a0*/  IMAD.MOV.U32 R6, RZ, RZ, R16 ;  /* 0x000000ffff067224 */ /* 0x000fe200078e0010 */
[----:B-----5:R-:W-:Y:S01]  /*00b0*/  MOV R4, UR6 ;  /* 0x0000000600047c02 */ /* 0x020fe20008000f00 */
[----:B------:R-:W-:Y:S01]  /*00c0*/  IMAD.U32 R5, RZ, RZ, UR7 ;  /* 0x00000007ff057e24 */ /* 0x000fe2000f8e00ff */
[----:B------:R-:W-:Y:S01]  /*00d0*/  MOV R7, R17 ;  /* 0x0000001100077202 */ /* 0x000fe20000000f00 */
[----:B-1----:R3:W-:Y:S06]  /*00e0*/  STL [R1], R0 ;  /* 0x0000000001007387 */ /* 0x0027ec0000100800 */
[----:B------:R-:W-:-:S07]  /*00f0*/  LEPC R20, `(.L_x_0) ;  /* 0x000000001014794e */ /* 0x000fce0000000000 */
[----:B---34-:R-:W-:Y:S05]  /*0100*/  CALL.ABS.NOINC R8 ;  /* 0x0000000008007343 */ /* 0x018fea0003c00000 */
.L_x_0:
[----:B------:R-:W0:Y:S01]  /*0110*/  LDC R0, c[0x0][0x360] ;  /* 0x0000d800ff007b82 */ /* 0x000e220000000800 */
[----:B------:R-:W1:Y:S01]  /*0120*/  LDCU.64 UR4, c[0x4][0x10] ;  /* 0x01000200ff0477ac */ /* 0x000e620008000a00 */
[----:B------:R-:W-:Y:S01]  /*0130*/  IMAD.MOV.U32 R6, RZ, RZ, R16 ;  /* 0x000000ffff067224 */ /* 0x000fe200078e0010 */
[----:B------:R-:W-:-:S05]  /*0140*/  MOV R7, R17 ;  /* 0x0000001100077202 */ /* 0x000fca0000000f00 */
[----:B------:R2:W3:Y:S01]  /*0150*/  LDC.64 R8, c[0x4][R2] ;  /* 0x0100000002087b82 */ /* 0x0004e20000000a00 */
[----:B-1----:R-:W-:Y:S01]  /*0160*/  IMAD.U32 R4, RZ, RZ, UR4 ;  /* 0x00000004ff047e24 */ /* 0x002fe2000f8e00ff */
[----:B------:R-:W-:Y:S01]  /*0170*/  MOV R5, UR5 ;  /* 0x0000000500057c02 */ /* 0x000fe20008000f00 */
[----:B0-----:R2:W-:Y:S06]  /*0180*/  STL [R1], R0 ;  /* 0x0000000001007387 */ /* 0x0015ec0000100800 */
[----:B------:R-:W-:-:S07]  /*0190*/  LEPC R20, `(.L_x_1) ;  /* 0x000000001014794e */ /* 0x000fce0000000000 */
[----:B--23--:R-:W-:Y:S05]  /*01a0*/  CALL.ABS.NOINC R8 ;  /* 0x0000000008007343 */ /* 0x00cfea0003c00000 */
.L_x_1:
[----:B------:R-:W0:Y:S01]  /*01b0*/  S2R R0, SR_TID.X ;  /* 0x0000000000007919 */ /* 0x000e220000002100 */
[----:B------:R-:W1:Y:S01]  /*01c0*/  LDC.64 R2, c[0x4][R2] ;  /* 0x0100000002027b82 */ /* 0x000e620000000a00 */
[----:B------:R-:W2:Y:S01]  /*01d0*/  LDCU.64 UR4, c[0x4][0x18] ;  /* 0x01000300ff0477ac */ /* 0x000ea20008000a00 */
[----:B------:R-:W-:Y:S01]  /*01e0*/  IMAD.MOV.U32 R6, RZ, RZ, R16 ;  /* 0x000000ffff067224 */ /* 0x000fe200078e0010 */
[----:B------:R-:W-:Y:S01]  /*01f0*/  MOV R7, R17 ;  /* 0x0000001100077202 */ /* 0x000fe20000000f00 */
[----:B--2---:R-:W-:Y:S01]  /*0200*/  IMAD.U32 R4, RZ, RZ, UR4 ;  /* 0x00000004ff047e24 */ /* 0x004fe2000f8e00ff */
[----:B------:R-:W-:Y:S01]  /*0210*/  MOV R5, UR5 ;  /* 0x0000000500057c02 */ /* 0x000fe20008000f00 */
[----:B0-----:R0:W-:Y:S06]  /*0220*/  STL [R1], R0 ;  /* 0x0000000001007387 */ /* 0x0011ec0000100800 */
[----:B------:R-:W-:-:S07]  /*0230*/  LEPC R20, `(.L_x_2) ;  /* 0x000000001014794e */ /* 0x000fce0000000000 */
[----:B01----:R-:W-:Y:S05]  /*0240*/  CALL.ABS.NOINC R2 ;  /* 0x0000000002007343 */ /* 0x003fea0003c00000 */
.L_x_2:
[----:B------:R-:W-:Y:S05]  /*0250*/  EXIT ;  /* 0x000000000000794d */ /* 0x000fea0003800000 */
.L_x_3:
[----:B------:R-:W-:-:S00]  /*0260*/  BRA `(.L_x_3) ;  /* 0xfffffffc00fc7947 */ /* 0x000fc0000383ffff */
[----:B------:R-:W-:-:S00]  /*0270*/  NOP ;  /* 0x0000000000007918 */ /* 0x000fc00000000000 */
        /* <DEDUP_REMOVED lines=8> */
.L_x_4:


//--------------------- .nv.global.init           --------------------------
	.section	.nv.global.init,"aw",@progbits
.nv.global.init:
	.type		$str,@object
	.size		$str,($str$2 - $str)
$str:
        /*0000*/ 	.byte	0x0a, 0x4b, 0x65, 0x72, 0x6e, 0x65, 0x6c, 0x3a, 0x20, 0x42, 0x6c, 0x6f, 0x63, 0x6b, 0x20, 0x49
        /*0010*/ 	.byte	0x44, 0x3a, 0x20, 0x25, 0x64, 0x00
	.type		$str$2,@object
	.size		$str$2,($str$1 - $str$2)
$str$2:
        /*0016*/ 	.byte	0x0a, 0x4b, 0x65, 0x72, 0x6e, 0x65, 0x6c, 0x3a, 0x20, 0x54, 0x68, 0x72, 0x65, 0x61, 0x64, 0x20
        /*0026*/ 	.byte	0x49, 0x44, 0x3a, 0x20, 0x25, 0x64, 0x00
	.type		$str$1,@object
	.size		$str$1,(.L_1 - $str$1)
$str$1:
        /*002d*/ 	.byte	0x0a, 0x4b, 0x65, 0x72, 0x6e, 0x65, 0x6c, 0x3a, 0x20, 0x42, 0x6c, 0x6f, 0x63, 0x6b, 0x20, 0x64
        /*003d*/ 	.byte	0x69, 0x6d, 0x3a, 0x20, 0x25, 0x64, 0x00
.L_1:


//--------------------- .nv.shared.reserved.0     --------------------------
	.section	.nv.shared.reserved.0,"aw",@nobits
	.weak		__nv_reservedSMEM_offset_0_alias
	.size		__nv_reservedSMEM_offset_0_alias, 0, 64
	.other		__nv_reservedSMEM_offset_0_alias,@"STO_CUDA_RESERVED_SHARED STV_DEFAULT"
__nv_reservedSMEM_offset_0_alias:
	.zero		0
	.zero		64


//--------------------- .nv.constant0._Z10cuda_solvev --------------------------
	.section	.nv.constant0._Z10cuda_solvev,"a",@progbits
	.sectionflags	@""
	.align	4
.nv.constant0._Z10cuda_solvev:
	.zero		896


//--------------------- SYMBOLS --------------------------

	.type		.nv.reservedSmem.offset0,@object
	.size		.nv.reservedSmem.offset0,0x4
	.type		vprintf,@function
